//
// Generated by NVIDIA NVVM Compiler
//
// Compiler Build ID: CL-36424714
// Cuda compilation tools, release 13.0, V13.0.88
// Based on NVVM 20.0.0
//

.version 9.0
.target sm_100
.address_size 64

	// .globl	RandomGPU

.visible .entry RandomGPU(
	.param .u64 .ptr .align 1 RandomGPU_param_0,
	.param .u64 .ptr .align 1 RandomGPU_param_1,
	.param .u64 .ptr .align 1 RandomGPU_param_2,
	.param .u32 RandomGPU_param_3
)
{
	.local .align 4 .b8 	__local_depot0[76];
	.reg .b64 	%SP;
	.reg .b64 	%SPL;
	.reg .pred 	%p<22>;
	.reg .b32 	%r<266>;
	.reg .b32 	%f<22>;
	.reg .b64 	%rd<59>;

	mov.u64 	%SPL, __local_depot0;
	ld.param.u64 	%rd3, [RandomGPU_param_0];
	ld.param.u64 	%rd4, [RandomGPU_param_1];
	ld.param.u64 	%rd5, [RandomGPU_param_2];
	ld.param.u32 	%r41, [RandomGPU_param_3];
	cvta.to.global.u64 	%rd1, %rd3;
	cvta.to.global.u64 	%rd6, %rd5;
	cvta.to.global.u64 	%rd7, %rd4;
	add.u64 	%rd2, %SPL, 0;
	mov.u32 	%r1, %ntid.x;
	mov.u32 	%r2, %ctaid.x;
	mul.lo.s32 	%r42, %r1, %r2;
	mov.u32 	%r3, %tid.x;
	add.s32 	%r4, %r42, %r3;
	add.s32 	%r43, %r42, %r1;
	shr.u32 	%r44, %r43, 12;
	and.b32  	%r45, %r43, -4096;
	sub.s32 	%r46, %r4, %r45;
	mul.wide.s32 	%rd9, %r46, 16;
	add.s64 	%rd10, %rd7, %rd9;
	ld.global.u32 	%r5, [%rd10];
	ld.global.u32 	%r6, [%rd10+4];
	ld.global.u32 	%r7, [%rd10+8];
	mul.wide.u32 	%rd11, %r44, 4;
	add.s64 	%rd12, %rd6, %rd11;
	ld.global.u32 	%r260, [%rd12];
	st.local.u32 	[%rd2], %r260;
	shr.u32 	%r47, %r260, 30;
	xor.b32  	%r48, %r47, %r260;
	mad.lo.s32 	%r49, %r48, 1812433253, 1;
	st.local.u32 	[%rd2+4], %r49;
	shr.u32 	%r50, %r49, 30;
	xor.b32  	%r51, %r50, %r49;
	mad.lo.s32 	%r52, %r51, 1812433253, 2;
	st.local.u32 	[%rd2+8], %r52;
	shr.u32 	%r53, %r52, 30;
	xor.b32  	%r54, %r53, %r52;
	mad.lo.s32 	%r55, %r54, 1812433253, 3;
	st.local.u32 	[%rd2+12], %r55;
	shr.u32 	%r56, %r55, 30;
	xor.b32  	%r57, %r56, %r55;
	mad.lo.s32 	%r58, %r57, 1812433253, 4;
	st.local.u32 	[%rd2+16], %r58;
	shr.u32 	%r59, %r58, 30;
	xor.b32  	%r60, %r59, %r58;
	mad.lo.s32 	%r61, %r60, 1812433253, 5;
	st.local.u32 	[%rd2+20], %r61;
	shr.u32 	%r62, %r61, 30;
	xor.b32  	%r63, %r62, %r61;
	mad.lo.s32 	%r64, %r63, 1812433253, 6;
	st.local.u32 	[%rd2+24], %r64;
	shr.u32 	%r65, %r64, 30;
	xor.b32  	%r66, %r65, %r64;
	mad.lo.s32 	%r67, %r66, 1812433253, 7;
	st.local.u32 	[%rd2+28], %r67;
	shr.u32 	%r68, %r67, 30;
	xor.b32  	%r69, %r68, %r67;
	mad.lo.s32 	%r70, %r69, 1812433253, 8;
	st.local.u32 	[%rd2+32], %r70;
	shr.u32 	%r71, %r70, 30;
	xor.b32  	%r72, %r71, %r70;
	mad.lo.s32 	%r73, %r72, 1812433253, 9;
	st.local.u32 	[%rd2+36], %r73;
	shr.u32 	%r74, %r73, 30;
	xor.b32  	%r75, %r74, %r73;
	mad.lo.s32 	%r76, %r75, 1812433253, 10;
	st.local.u32 	[%rd2+40], %r76;
	shr.u32 	%r77, %r76, 30;
	xor.b32  	%r78, %r77, %r76;
	mad.lo.s32 	%r79, %r78, 1812433253, 11;
	st.local.u32 	[%rd2+44], %r79;
	shr.u32 	%r80, %r79, 30;
	xor.b32  	%r81, %r80, %r79;
	mad.lo.s32 	%r82, %r81, 1812433253, 12;
	st.local.u32 	[%rd2+48], %r82;
	shr.u32 	%r83, %r82, 30;
	xor.b32  	%r84, %r83, %r82;
	mad.lo.s32 	%r85, %r84, 1812433253, 13;
	st.local.u32 	[%rd2+52], %r85;
	shr.u32 	%r86, %r85, 30;
	xor.b32  	%r87, %r86, %r85;
	mad.lo.s32 	%r88, %r87, 1812433253, 14;
	st.local.u32 	[%rd2+56], %r88;
	shr.u32 	%r89, %r88, 30;
	xor.b32  	%r90, %r89, %r88;
	mad.lo.s32 	%r91, %r90, 1812433253, 15;
	st.local.u32 	[%rd2+60], %r91;
	shr.u32 	%r92, %r91, 30;
	xor.b32  	%r93, %r92, %r91;
	mad.lo.s32 	%r94, %r93, 1812433253, 16;
	st.local.u32 	[%rd2+64], %r94;
	shr.u32 	%r95, %r94, 30;
	xor.b32  	%r96, %r95, %r94;
	mad.lo.s32 	%r97, %r96, 1812433253, 17;
	st.local.u32 	[%rd2+68], %r97;
	shr.u32 	%r98, %r97, 30;
	xor.b32  	%r99, %r98, %r97;
	mad.lo.s32 	%r100, %r99, 1812433253, 18;
	st.local.u32 	[%rd2+72], %r100;
	setp.lt.s32 	%p1, %r41, 1;
	@%p1 bra 	$L__BB0_9;
	mov.u32 	%r9, %nctaid.x;
	mul.lo.s32 	%r10, %r1, %r9;
	and.b32  	%r11, %r41, 3;
	setp.lt.u32 	%p2, %r41, 4;
	mov.b32 	%r264, 0;
	mov.u32 	%r262, %r264;
	@%p2 bra 	$L__BB0_4;
	and.b32  	%r264, %r41, 2147483644;
	neg.s32 	%r257, %r264;
	add.s32 	%r103, %r9, %r2;
	mad.lo.s32 	%r256, %r1, %r103, %r3;
	shl.b32 	%r15, %r10, 2;
	shl.b32 	%r104, %r9, 1;
	add.s32 	%r105, %r2, %r104;
	mad.lo.s32 	%r255, %r1, %r105, %r3;
	mad.lo.s32 	%r106, %r9, 3, %r2;
	mad.lo.s32 	%r254, %r1, %r106, %r3;
	mov.b32 	%r262, 0;
	mov.u32 	%r253, %r4;
$L__BB0_3:
	.pragma "nounroll";
	setp.gt.s32 	%p3, %r262, 17;
	selp.b32 	%r107, -18, 1, %p3;
	add.s32 	%r108, %r107, %r262;
	setp.gt.s32 	%p4, %r262, 9;
	selp.b32 	%r109, -10, 9, %p4;
	add.s32 	%r110, %r109, %r262;
	mul.wide.s32 	%rd13, %r108, 4;
	add.s64 	%rd14, %rd2, %rd13;
	ld.local.u32 	%r111, [%rd14];
	mul.wide.s32 	%rd15, %r110, 4;
	add.s64 	%rd16, %rd2, %rd15;
	ld.local.u32 	%r112, [%rd16];
	and.b32  	%r113, %r111, 1;
	neg.s32 	%r114, %r113;
	shr.u32 	%r115, %r260, 1;
	xor.b32  	%r116, %r112, %r115;
	and.b32  	%r117, %r114, %r5;
	xor.b32  	%r118, %r116, %r117;
	mul.wide.s32 	%rd17, %r262, 4;
	add.s64 	%rd18, %rd2, %rd17;
	st.local.u32 	[%rd18], %r118;
	shr.u32 	%r119, %r118, 12;
	xor.b32  	%r120, %r119, %r118;
	shl.b32 	%r121, %r120, 7;
	and.b32  	%r122, %r121, %r6;
	xor.b32  	%r123, %r122, %r120;
	shl.b32 	%r124, %r123, 15;
	and.b32  	%r125, %r124, %r7;
	xor.b32  	%r126, %r125, %r123;
	shr.u32 	%r127, %r126, 18;
	xor.b32  	%r128, %r127, %r126;
	cvt.rn.f32.u32 	%f1, %r128;
	add.f32 	%f2, %f1, 0f3F800000;
	mul.f32 	%f3, %f2, 0f2F800000;
	mul.wide.u32 	%rd19, %r253, 4;
	add.s64 	%rd20, %rd1, %rd19;
	st.global.f32 	[%rd20], %f3;
	setp.gt.s32 	%p5, %r108, 17;
	selp.b32 	%r129, -18, 1, %p5;
	add.s32 	%r130, %r129, %r108;
	setp.gt.s32 	%p6, %r108, 9;
	mul.wide.s32 	%rd21, %r129, 4;
	add.s64 	%rd22, %rd14, %rd21;
	ld.local.u32 	%r131, [%rd22];
	selp.b64 	%rd23, -40, 36, %p6;
	add.s64 	%rd24, %rd14, %rd23;
	ld.local.u32 	%r132, [%rd24];
	and.b32  	%r133, %r131, 1;
	neg.s32 	%r134, %r133;
	shr.u32 	%r135, %r111, 1;
	xor.b32  	%r136, %r132, %r135;
	and.b32  	%r137, %r134, %r5;
	xor.b32  	%r138, %r136, %r137;
	st.local.u32 	[%rd14], %r138;
	shr.u32 	%r139, %r138, 12;
	xor.b32  	%r140, %r139, %r138;
	shl.b32 	%r141, %r140, 7;
	and.b32  	%r142, %r141, %r6;
	xor.b32  	%r143, %r142, %r140;
	shl.b32 	%r144, %r143, 15;
	and.b32  	%r145, %r144, %r7;
	xor.b32  	%r146, %r145, %r143;
	shr.u32 	%r147, %r146, 18;
	xor.b32  	%r148, %r147, %r146;
	cvt.rn.f32.u32 	%f4, %r148;
	add.f32 	%f5, %f4, 0f3F800000;
	mul.f32 	%f6, %f5, 0f2F800000;
	mul.wide.u32 	%rd25, %r256, 4;
	add.s64 	%rd26, %rd1, %rd25;
	st.global.f32 	[%rd26], %f6;
	setp.gt.s32 	%p7, %r130, 17;
	selp.b32 	%r149, -18, 1, %p7;
	add.s32 	%r150, %r149, %r130;
	setp.gt.s32 	%p8, %r130, 9;
	mul.wide.s32 	%rd27, %r149, 4;
	add.s64 	%rd28, %rd22, %rd27;
	ld.local.u32 	%r151, [%rd28];
	selp.b64 	%rd29, -40, 36, %p8;
	add.s64 	%rd30, %rd22, %rd29;
	ld.local.u32 	%r152, [%rd30];
	and.b32  	%r153, %r151, 1;
	neg.s32 	%r154, %r153;
	shr.u32 	%r155, %r131, 1;
	xor.b32  	%r156, %r152, %r155;
	and.b32  	%r157, %r154, %r5;
	xor.b32  	%r158, %r156, %r157;
	st.local.u32 	[%rd22], %r158;
	shr.u32 	%r159, %r158, 12;
	xor.b32  	%r160, %r159, %r158;
	shl.b32 	%r161, %r160, 7;
	and.b32  	%r162, %r161, %r6;
	xor.b32  	%r163, %r162, %r160;
	shl.b32 	%r164, %r163, 15;
	and.b32  	%r165, %r164, %r7;
	xor.b32  	%r166, %r165, %r163;
	shr.u32 	%r167, %r166, 18;
	xor.b32  	%r168, %r167, %r166;
	cvt.rn.f32.u32 	%f7, %r168;
	add.f32 	%f8, %f7, 0f3F800000;
	mul.f32 	%f9, %f8, 0f2F800000;
	mul.wide.u32 	%rd31, %r255, 4;
	add.s64 	%rd32, %rd1, %rd31;
	st.global.f32 	[%rd32], %f9;
	setp.gt.s32 	%p9, %r150, 17;
	selp.b32 	%r169, -18, 1, %p9;
	add.s32 	%r262, %r169, %r150;
	setp.gt.s32 	%p10, %r150, 9;
	mul.wide.s32 	%rd33, %r169, 4;
	add.s64 	%rd34, %rd28, %rd33;
	ld.local.u32 	%r260, [%rd34];
	selp.b64 	%rd35, -40, 36, %p10;
	add.s64 	%rd36, %rd28, %rd35;
	ld.local.u32 	%r170, [%rd36];
	and.b32  	%r171, %r260, 1;
	neg.s32 	%r172, %r171;
	shr.u32 	%r173, %r151, 1;
	xor.b32  	%r174, %r170, %r173;
	and.b32  	%r175, %r172, %r5;
	xor.b32  	%r176, %r174, %r175;
	st.local.u32 	[%rd28], %r176;
	shr.u32 	%r177, %r176, 12;
	xor.b32  	%r178, %r177, %r176;
	shl.b32 	%r179, %r178, 7;
	and.b32  	%r180, %r179, %r6;
	xor.b32  	%r181, %r180, %r178;
	shl.b32 	%r182, %r181, 15;
	and.b32  	%r183, %r182, %r7;
	xor.b32  	%r184, %r183, %r181;
	shr.u32 	%r185, %r184, 18;
	xor.b32  	%r186, %r185, %r184;
	cvt.rn.f32.u32 	%f10, %r186;
	add.f32 	%f11, %f10, 0f3F800000;
	mul.f32 	%f12, %f11, 0f2F800000;
	mul.wide.u32 	%rd37, %r254, 4;
	add.s64 	%rd38, %rd1, %rd37;
	st.global.f32 	[%rd38], %f12;
	add.s32 	%r257, %r257, 4;
	add.s32 	%r256, %r256, %r15;
	add.s32 	%r255, %r255, %r15;
	add.s32 	%r254, %r254, %r15;
	add.s32 	%r253, %r253, %r15;
	setp.ne.s32 	%p11, %r257, 0;
	@%p11 bra 	$L__BB0_3;
$L__BB0_4:
	setp.eq.s32 	%p12, %r11, 0;
	@%p12 bra 	$L__BB0_9;
	setp.eq.s32 	%p13, %r11, 1;
	@%p13 bra 	$L__BB0_7;
	setp.gt.s32 	%p14, %r262, 17;
	selp.b32 	%r187, -18, 1, %p14;
	add.s32 	%r188, %r187, %r262;
	setp.gt.s32 	%p15, %r262, 9;
	selp.b32 	%r189, -10, 9, %p15;
	add.s32 	%r190, %r189, %r262;
	mul.wide.s32 	%rd39, %r188, 4;
	add.s64 	%rd40, %rd2, %rd39;
	ld.local.u32 	%r191, [%rd40];
	mul.wide.s32 	%rd41, %r190, 4;
	add.s64 	%rd42, %rd2, %rd41;
	ld.local.u32 	%r192, [%rd42];
	and.b32  	%r193, %r191, 1;
	neg.s32 	%r194, %r193;
	shr.u32 	%r195, %r260, 1;
	xor.b32  	%r196, %r192, %r195;
	and.b32  	%r197, %r194, %r5;
	xor.b32  	%r198, %r196, %r197;
	mul.wide.s32 	%rd43, %r262, 4;
	add.s64 	%rd44, %rd2, %rd43;
	st.local.u32 	[%rd44], %r198;
	shr.u32 	%r199, %r198, 12;
	xor.b32  	%r200, %r199, %r198;
	shl.b32 	%r201, %r200, 7;
	and.b32  	%r202, %r201, %r6;
	xor.b32  	%r203, %r202, %r200;
	shl.b32 	%r204, %r203, 15;
	and.b32  	%r205, %r204, %r7;
	xor.b32  	%r206, %r205, %r203;
	shr.u32 	%r207, %r206, 18;
	xor.b32  	%r208, %r207, %r206;
	cvt.rn.f32.u32 	%f13, %r208;
	add.f32 	%f14, %f13, 0f3F800000;
	mul.f32 	%f15, %f14, 0f2F800000;
	mad.lo.s32 	%r209, %r10, %r264, %r4;
	mul.wide.u32 	%rd45, %r209, 4;
	add.s64 	%rd46, %rd1, %rd45;
	st.global.f32 	[%rd46], %f15;
	setp.gt.s32 	%p16, %r188, 17;
	selp.b32 	%r210, -18, 1, %p16;
	add.s32 	%r262, %r210, %r188;
	setp.gt.s32 	%p17, %r188, 9;
	mul.wide.s32 	%rd47, %r210, 4;
	add.s64 	%rd48, %rd40, %rd47;
	ld.local.u32 	%r260, [%rd48];
	selp.b64 	%rd49, -40, 36, %p17;
	add.s64 	%rd50, %rd40, %rd49;
	ld.local.u32 	%r211, [%rd50];
	and.b32  	%r212, %r260, 1;
	neg.s32 	%r213, %r212;
	shr.u32 	%r214, %r191, 1;
	xor.b32  	%r215, %r211, %r214;
	and.b32  	%r216, %r213, %r5;
	xor.b32  	%r217, %r215, %r216;
	st.local.u32 	[%rd40], %r217;
	shr.u32 	%r218, %r217, 12;
	xor.b32  	%r219, %r218, %r217;
	shl.b32 	%r220, %r219, 7;
	and.b32  	%r221, %r220, %r6;
	xor.b32  	%r222, %r221, %r219;
	shl.b32 	%r223, %r222, 15;
	and.b32  	%r224, %r223, %r7;
	xor.b32  	%r225, %r224, %r222;
	shr.u32 	%r226, %r225, 18;
	xor.b32  	%r227, %r226, %r225;
	cvt.rn.f32.u32 	%f16, %r227;
	add.f32 	%f17, %f16, 0f3F800000;
	mul.f32 	%f18, %f17, 0f2F800000;
	add.s32 	%r228, %r209, %r10;
	mul.wide.u32 	%rd51, %r228, 4;
	add.s64 	%rd52, %rd1, %rd51;
	st.global.f32 	[%rd52], %f18;
	add.s32 	%r264, %r264, 2;
$L__BB0_7:
	and.b32  	%r229, %r41, 1;
	setp.eq.b32 	%p18, %r229, 1;
	not.pred 	%p19, %p18;
	@%p19 bra 	$L__BB0_9;
	setp.gt.s32 	%p20, %r262, 17;
	selp.b32 	%r230, -18, 1, %p20;
	add.s32 	%r231, %r230, %r262;
	setp.gt.s32 	%p21, %r262, 9;
	selp.b32 	%r232, -10, 9, %p21;
	add.s32 	%r233, %r232, %r262;
	mul.wide.s32 	%rd53, %r231, 4;
	add.s64 	%rd54, %rd2, %rd53;
	ld.local.u32 	%r234, [%rd54];
	mul.wide.s32 	%rd55, %r233, 4;
	add.s64 	%rd56, %rd2, %rd55;
	ld.local.u32 	%r235, [%rd56];
	and.b32  	%r236, %r234, 1;
	neg.s32 	%r237, %r236;
	shr.u32 	%r238, %r260, 1;
	xor.b32  	%r239, %r235, %r238;
	and.b32  	%r240, %r237, %r5;
	xor.b32  	%r241, %r239, %r240;
	shr.u32 	%r242, %r241, 12;
	xor.b32  	%r243, %r242, %r241;
	shl.b32 	%r244, %r243, 7;
	and.b32  	%r245, %r244, %r6;
	xor.b32  	%r246, %r245, %r243;
	shl.b32 	%r247, %r246, 15;
	and.b32  	%r248, %r247, %r7;
	xor.b32  	%r249, %r248, %r246;
	shr.u32 	%r250, %r249, 18;
	xor.b32  	%r251, %r250, %r249;
	cvt.rn.f32.u32 	%f19, %r251;
	add.f32 	%f20, %f19, 0f3F800000;
	mul.f32 	%f21, %f20, 0f2F800000;
	mad.lo.s32 	%r252, %r10, %r264, %r4;
	mul.wide.u32 	%rd57, %r252, 4;
	add.s64 	%rd58, %rd1, %rd57;
	st.global.f32 	[%rd58], %f21;
$L__BB0_9:
	ret;

}


// ===== COMPILED SASS (sm_100) =====

	.target	sm_100

	.elftype	@"ET_EXEC"


//--------------------- .note.nv.tkinfo           --------------------------
	.section	.note.nv.tkinfo,"",@"SHT_NOTE"
	.sectionflags	@"SHF_NOTE_NV_TKINFO"
	.tkinfo
        /*0018*/ 	.word	0x00000002
        /*0030*/ 	.string	""
        /*0030*/ 	.string	"ptxas"
        /*0030*/ 	.string	"Cuda compilation tools, release 13.0, V13.0.88"
        /*0030*/ 	.string	"Build cuda_13.0.r13.0/compiler.36424714_0"
        /*0030*/ 	.string	"-arch sm_100 -m 64 "



//--------------------- .note.nv.cuinfo           --------------------------
	.section	.note.nv.cuinfo,"",@"SHT_NOTE"
	.sectionflags	@"SHF_NOTE_NV_CUINFO"
        /*0018*/ 	.short	0x0002
        /*001a*/ 	.short	0x0064
        /*001c*/ 	.short	0x0082
	.zero		2


//--------------------- .nv.info                  --------------------------
	.section	.nv.info,"",@"SHT_CUDA_INFO"
	.align	4


	//----- nvinfo : EIATTR_REGCOUNT
	.align		4
        /*0000*/ 	.byte	0x04, 0x2f
        /*0002*/ 	.short	(.L_1 - .L_0)
	.align		4
.L_0:
        /*0004*/ 	.word	index@(RandomGPU)
        /*0008*/ 	.word	0x00000020


	//----- nvinfo : EIATTR_FRAME_SIZE
	.align		4
.L_1:
        /*000c*/ 	.byte	0x04, 0x11
        /*000e*/ 	.short	(.L_3 - .L_2)
	.align		4
.L_2:
        /*0010*/ 	.word	index@(RandomGPU)
        /*0014*/ 	.word	0x00000050


	//----- nvinfo : EIATTR_MIN_STACK_SIZE
	.align		4
.L_3:
        /*0018*/ 	.byte	0x04, 0x12
        /*001a*/ 	.short	(.L_5 - .L_4)
	.align		4
.L_4:
        /*001c*/ 	.word	index@(RandomGPU)
        /*0020*/ 	.word	0x00000050
.L_5:


//--------------------- .nv.compat                --------------------------
	.section	.nv.compat,"",@"SHT_CUDA_COMPAT_INFO"
	.align	4
        /*0000*/ 	.byte	0x02, 0x09, 0x00, 0x00, 0x02, 0x02, 0x01, 0x00, 0x02, 0x05, 0x05, 0x00, 0x03, 0x07, 0x01, 0x01
        /*0010*/ 	.byte	0x02, 0x03, 0x00, 0x00, 0x02, 0x06, 0x01, 0x00, 0x04, 0x0b, 0x08, 0x00, 0x09, 0x00, 0x00, 0x00
        /*0020*/ 	.byte	0x00, 0x00, 0x00, 0x00


//--------------------- .nv.info.RandomGPU        --------------------------
	.section	.nv.info.RandomGPU,"",@"SHT_CUDA_INFO"
	.sectionflags	@""
	.align	4


	//----- nvinfo : EIATTR_CUDA_API_VERSION
	.align		4
        /*0000*/ 	.byte	0x04, 0x37
        /*0002*/ 	.short	(.L_7 - .L_6)
.L_6:
        /*0004*/ 	.word	0x00000082


	//----- nvinfo : EIATTR_KPARAM_INFO
	.align		4
.L_7:
        /*0008*/ 	.byte	0x04, 0x17
        /*000a*/ 	.short	(.L_9 - .L_8)
.L_8:
        /*000c*/ 	.word	0x00000000
        /*0010*/ 	.short	0x0003
        /*0012*/ 	.short	0x0018
        /*0014*/ 	.byte	0x00, 0xf0, 0x11, 0x00


	//----- nvinfo : EIATTR_KPARAM_INFO
	.align		4
.L_9:
        /*0018*/ 	.byte	0x04, 0x17
        /*001a*/ 	.short	(.L_11 - .L_10)
.L_10:
        /*001c*/ 	.word	0x00000000
        /*0020*/ 	.short	0x0002
        /*0022*/ 	.short	0x0010
        /*0024*/ 	.byte	0x00, 0xf5, 0x21, 0x00


	//----- nvinfo : EIATTR_KPARAM_INFO
	.align		4
.L_11:
        /*0028*/ 	.byte	0x04, 0x17
        /*002a*/ 	.short	(.L_13 - .L_12)
.L_12:
        /*002c*/ 	.word	0x00000000
        /*0030*/ 	.short	0x0001
        /*0032*/ 	.short	0x0008
        /*0034*/ 	.byte	0x00, 0xf5, 0x21, 0x00


	//----- nvinfo : EIATTR_KPARAM_INFO
	.align		4
.L_13:
        /*0038*/ 	.byte	0x04, 0x17
        /*003a*/ 	.short	(.L_15 - .L_14)
.L_14:
        /*003c*/ 	.word	0x00000000
        /*0040*/ 	.short	0x0000
        /*0042*/ 	.short	0x0000
        /*0044*/ 	.byte	0x00, 0xf5, 0x21, 0x00


	//----- nvinfo : EIATTR_SPARSE_MMA_MASK
	.align		4
.L_15:
        /*0048*/ 	.byte	0x03, 0x50
        /*004a*/ 	.short	0x0000


	//----- nvinfo : EIATTR_MAXREG_COUNT
	.align		4
        /*004c*/ 	.byte	0x03, 0x1b
        /*004e*/ 	.short	0x00ff


	//----- nvinfo : EIATTR_MERCURY_ISA_VERSION
	.align		4
        /*0050*/ 	.byte	0x03, 0x5f
        /*0052*/ 	.short	0x0101


	//----- nvinfo : EIATTR_VRC_CTA_INIT_COUNT
	.align		4
        /*0054*/ 	.byte	0x02, 0x4a
	.zero		1
	.zero		1


	//----- nvinfo : EIATTR_EXIT_INSTR_OFFSETS
	.align		4
        /*0058*/ 	.byte	0x04, 0x1c
        /*005a*/ 	.short	(.L_17 - .L_16)


	//   ....[0]....
.L_16:
        /*005c*/ 	.word	0x000004f0


	//   ....[1]....
        /*0060*/ 	.word	0x00000e60


	//   ....[2]....
        /*0064*/ 	.word	0x000012b0


	//   ....[3]....
        /*0068*/ 	.word	0x000014a0


	//----- nvinfo : EIATTR_CBANK_PARAM_SIZE
	.align		4
.L_17:
        /*006c*/ 	.byte	0x03, 0x19
        /*006e*/ 	.short	0x001c


	//----- nvinfo : EIATTR_PARAM_CBANK
	.align		4
        /*0070*/ 	.byte	0x04, 0x0a
        /*0072*/ 	.short	(.L_19 - .L_18)
	.align		4
.L_18:
        /*0074*/ 	.word	index@(.nv.constant0.RandomGPU)
        /*0078*/ 	.short	0x0380
        /*007a*/ 	.short	0x001c


	//----- nvinfo : EIATTR_SW_WAR
	.align		4
.L_19:
        /*007c*/ 	.byte	0x04, 0x36
        /*007e*/ 	.short	(.L_21 - .L_20)
.L_20:
        /*0080*/ 	.word	0x00000008
.L_21:


//--------------------- .nv.callgraph             --------------------------
	.section	.nv.callgraph,"",@"SHT_CUDA_CALLGRAPH"
	.align	4
	.sectionentsize	8
	.align		4
        /*0000*/ 	.word	0x00000000
	.align		4
        /*0004*/ 	.word	0xffffffff
	.align		4
        /*0008*/ 	.word	0x00000000
	.align		4
        /*000c*/ 	.word	0xfffffffe
	.align		4
        /*0010*/ 	.word	0x00000000
	.align		4
        /*0014*/ 	.word	0xfffffffd
	.align		4
        /*0018*/ 	.word	0x00000000
	.align		4
        /*001c*/ 	.word	0xfffffffc


//--------------------- .text.RandomGPU           --------------------------
	.section	.text.RandomGPU,"ax",@progbits
	.align	128
        .global         RandomGPU
        .type           RandomGPU,@function
        .size           RandomGPU,(.L_x_4 - RandomGPU)
        .other          RandomGPU,@"STO_CUDA_ENTRY STV_DEFAULT"
RandomGPU:
.text.RandomGPU:
[----:B------:R-:W0:Y:S01]  /*0000*/  LDC R1, c[0x0][0x37c] ;  /* 0x0000df00ff017b82 */ /* 0x000e220000000800 */
[----:B------:R-:W1:Y:S07]  /*0010*/  S2R R25, SR_CTAID.X ;  /* 0x0000000000197919 */ /* 0x000e6e0000002500 */
[----:B------:R-:W1:Y:S01]  /*0020*/  LDC R24, c[0x0][0x360] ;  /* 0x0000d800ff187b82 */ /* 0x000e620000000800 */
[----:B------:R-:W2:Y:S01]  /*0030*/  LDCU.64 UR4, c[0x0][0x358] ;  /* 0x00006b00ff0477ac */ /* 0x000ea20008000a00 */
[----:B0-----:R-:W-:-:S06]  /*0040*/  VIADD R1, R1, 0xffffffb0 ;  /* 0xffffffb001017836 */ /* 0x001fcc0000000000 */
[----:B------:R-:W0:Y:S01]  /*0050*/  LDC.64 R4, c[0x0][0x390] ;  /* 0x0000e400ff047b82 */ /* 0x000e220000000a00 */
[----:B------:R-:W-:-:S07]  /*0060*/  IMAD.MOV.U32 R27, RZ, RZ, 0x6c078965 ;  /* 0x6c078965ff1b7424 */ /* 0x000fce00078e00ff */
[----:B------:R-:W3:Y:S01]  /*0070*/  LDC R22, c[0x0][0x398] ;  /* 0x0000e600ff167b82 */ /* 0x000ee20000000800 */
[----:B------:R-:W4:Y:S07]  /*0080*/  S2R R23, SR_TID.X ;  /* 0x0000000000177919 */ /* 0x000f2e0000002100 */
[----:B------:R-:W4:Y:S01]  /*0090*/  LDC.64 R20, c[0x0][0x388] ;  /* 0x0000e200ff147b82 */ /* 0x000f220000000a00 */
[----:B-1----:R-:W-:-:S05]  /*00a0*/  IMAD R26, R24, R25, R24 ;  /* 0x00000019181a7224 */ /* 0x002fca00078e0218 */
[----:B------:R-:W-:-:S05]  /*00b0*/  SHF.R.U32.HI R3, RZ, 0xc, R26 ;  /* 0x0000000cff037819 */ /* 0x000fca000001161a */
[----:B0-----:R-:W-:-:S05]  /*00c0*/  IMAD.WIDE.U32 R4, R3, 0x4, R4 ;  /* 0x0000000403047825 */ /* 0x001fca00078e0004 */
[----:B--2---:R-:W2:Y:S01]  /*00d0*/  LDG.E R2, desc[UR4][R4.64] ;  /* 0x0000000404027981 */ /* 0x004ea2000c1e1900 */
[----:B---3--:R-:W-:Y:S02]  /*00e0*/  ISETP.GE.AND P0, PT, R22, 0x1, PT ;  /* 0x000000011600780c */ /* 0x008fe40003f06270 */
[----:B--2---:R-:W-:-:S04]  /*00f0*/  SHF.R.U32.HI R3, RZ, 0x1e, R2 ;  /* 0x0000001eff037819 */ /* 0x004fc80000011602 */
[----:B------:R-:W-:-:S05]  /*0100*/  LOP3.LUT R0, R3, R2, RZ, 0x3c, !PT ;  /* 0x0000000203007212 */ /* 0x000fca00078e3cff */
[----:B------:R-:W-:-:S05]  /*0110*/  IMAD R3, R0, R27, 0x1 ;  /* 0x0000000100037424 */ /* 0x000fca00078e021b */
[----:B------:R-:W-:Y:S01]  /*0120*/  SHF.R.U32.HI R0, RZ, 0x1e, R3 ;  /* 0x0000001eff007819 */ /* 0x000fe20000011603 */
[----:B------:R0:W-:Y:S03]  /*0130*/  STL.64 [R1], R2 ;  /* 0x0000000201007387 */ /* 0x0001e60000100a00 */
[----:B------:R-:W-:-:S05]  /*0140*/  LOP3.LUT R0, R0, R3, RZ, 0x3c, !PT ;  /* 0x0000000300007212 */ /* 0x000fca00078e3cff */
[----:B------:R-:W-:-:S05]  /*0150*/  IMAD R16, R0, R27, 0x2 ;  /* 0x0000000200107424 */ /* 0x000fca00078e021b */
[----:B------:R-:W-:-:S04]  /*0160*/  SHF.R.U32.HI R7, RZ, 0x1e, R16 ;  /* 0x0000001eff077819 */ /* 0x000fc80000011610 */
[----:B------:R-:W-:-:S05]  /*0170*/  LOP3.LUT R0, R7, R16, RZ, 0x3c, !PT ;  /* 0x0000001007007212 */ /* 0x000fca00078e3cff */
[----:B------:R-:W-:-:S05]  /*0180*/  IMAD R17, R0, R27, 0x3 ;  /* 0x0000000300117424 */ /* 0x000fca00078e021b */
[----:B------:R-:W-:Y:S01]  /*0190*/  SHF.R.U32.HI R0, RZ, 0x1e, R17 ;  /* 0x0000001eff007819 */ /* 0x000fe20000011611 */
[----:B------:R0:W-:Y:S03]  /*01a0*/  STL.64 [R1+0x8], R16 ;  /* 0x0000081001007387 */ /* 0x0001e60000100a00 */
        /* <DEDUP_REMOVED lines=51> */
[----:B------:R0:W-:Y:S01]  /*04e0*/  STL [R1+0x48], R0 ;  /* 0x0000480001007387 */ /* 0x0001e20000100800 */
[----:B----4-:R-:W-:Y:S05]  /*04f0*/  @!P0 EXIT ;  /* 0x000000000000894d */ /* 0x010fea0003800000 */
[----:B0-----:R-:W0:Y:S01]  /*0500*/  LDC R4, c[0x0][0x370] ;  /* 0x0000dc00ff047b82 */ /* 0x001e220000000800 */
[----:B------:R-:W-:Y:S01]  /*0510*/  LOP3.LUT R3, R26, 0xfffff000, RZ, 0xc0, !PT ;  /* 0xfffff0001a037812 */ /* 0x000fe200078ec0ff */
[----:B------:R-:W-:Y:S01]  /*0520*/  IMAD R0, R24, R25, R23 ;  /* 0x0000001918007224 */ /* 0x000fe200078e0217 */
[C---:B------:R-:W-:Y:S02]  /*0530*/  ISETP.GE.U32.AND P1, PT, R22.reuse, 0x4, PT ;  /* 0x000000041600780c */ /* 0x040fe40003f26070 */
[----:B------:R-:W-:Y:S01]  /*0540*/  LOP3.LUT R16, R22, 0x3, RZ, 0xc0, !PT ;  /* 0x0000000316107812 */ /* 0x000fe200078ec0ff */
[----:B------:R-:W-:-:S04]  /*0550*/  IMAD.IADD R3, R0, 0x1, -R3 ;  /* 0x0000000100037824 */ /* 0x000fc800078e0a03 */
[----:B------:R-:W-:Y:S01]  /*0560*/  IMAD.WIDE R20, R3, 0x10, R20 ;  /* 0x0000001003147825 */ /* 0x000fe200078e0214 */
[----:B------:R-:W-:-:S04]  /*0570*/  ISETP.NE.AND P0, PT, R16, RZ, PT ;  /* 0x000000ff1000720c */ /* 0x000fc80003f05270 */
[----:B------:R1:W5:Y:S01]  /*0580*/  LDG.E R6, desc[UR4][R20.64] ;  /* 0x0000000414067981 */ /* 0x000362000c1e1900 */
[----:B------:R-:W-:-:S03]  /*0590*/  IMAD.MOV.U32 R14, RZ, RZ, R2 ;  /* 0x000000ffff0e7224 */ /* 0x000fc600078e0002 */
[----:B------:R1:W5:Y:S01]  /*05a0*/  LDG.E R7, desc[UR4][R20.64+0x4] ;  /* 0x0000040414077981 */ /* 0x000362000c1e1900 */
[----:B------:R-:W-:-:S03]  /*05b0*/  IMAD.MOV.U32 R9, RZ, RZ, RZ ;  /* 0x000000ffff097224 */ /* 0x000fc600078e00ff */
[----:B------:R1:W5:Y:S01]  /*05c0*/  LDG.E R8, desc[UR4][R20.64+0x8] ;  /* 0x0000080414087981 */ /* 0x000362000c1e1900 */
[----:B------:R-:W-:Y:S02]  /*05d0*/  IMAD.MOV.U32 R26, RZ, RZ, RZ ;  /* 0x000000ffff1a7224 */ /* 0x000fe400078e00ff */
[----:B0-----:R-:W-:Y:S01]  /*05e0*/  IMAD R10, R24, R4, RZ ;  /* 0x00000004180a7224 */ /* 0x001fe200078e02ff */
[----:B-1----:R-:W-:Y:S06]  /*05f0*/  @!P1 BRA `(.L_x_0) ;  /* 0x0000000800189947 */ /* 0x002fec0003800000 */
[----:B------:R-:W-:Y:S01]  /*0600*/  IMAD.IADD R11, R25, 0x1, R4 ;  /* 0x00000001190b7824 */ /* 0x000fe200078e0204 */
[----:B------:R-:W-:Y:S01]  /*0610*/  LOP3.LUT R9, R22, 0x7ffffffc, RZ, 0xc0, !PT ;  /* 0x7ffffffc16097812 */ /* 0x000fe200078ec0ff */
[C-C-:B------:R-:W-:Y:S02]  /*0620*/  IMAD R13, R4.reuse, 0x2, R25.reuse ;  /* 0x00000002040d7824 */ /* 0x140fe400078e0219 */
[----:B------:R-:W-:Y:S02]  /*0630*/  IMAD R25, R4, 0x3, R25 ;  /* 0x0000000304197824 */ /* 0x000fe400078e0219 */
[-CC-:B------:R-:W-:Y:S02]  /*0640*/  IMAD R11, R11, R24.reuse, R23.reuse ;  /* 0x000000180b0b7224 */ /* 0x180fe400078e0217 */
[-CC-:B------:R-:W-:Y:S02]  /*0650*/  IMAD R13, R13, R24.reuse, R23.reuse ;  /* 0x000000180d0d7224 */ /* 0x180fe400078e0217 */
[----:B------:R-:W-:-:S02]  /*0660*/  IMAD R23, R25, R24, R23 ;  /* 0x0000001819177224 */ /* 0x000fc400078e0217 */
[----:B------:R-:W-:Y:S02]  /*0670*/  IMAD.MOV.U32 R26, RZ, RZ, RZ ;  /* 0x000000ffff1a7224 */ /* 0x000fe400078e00ff */
[----:B------:R-:W-:Y:S02]  /*0680*/  IMAD.MOV.U32 R15, RZ, RZ, R0 ;  /* 0x000000ffff0f7224 */ /* 0x000fe400078e0000 */
[----:B------:R-:W-:-:S07]  /*0690*/  IMAD.MOV R12, RZ, RZ, -R9 ;  /* 0x000000ffff0c7224 */ /* 0x000fce00078e0a09 */
.L_x_1:
[C---:B------:R-:W-:Y:S01]  /*06a0*/  ISETP.GT.AND P1, PT, R26.reuse, 0x11, PT ;  /* 0x000000111a00780c */ /* 0x040fe20003f24270 */
[C---:B0-----:R-:W-:Y:S01]  /*06b0*/  VIADD R20, R26.reuse, 0xffffffee ;  /* 0xffffffee1a147836 */ /* 0x041fe20000000000 */
[C---:B------:R-:W-:Y:S01]  /*06c0*/  ISETP.GT.AND P2, PT, R26.reuse, 0x9, PT ;  /* 0x000000091a00780c */ /* 0x040fe20003f44270 */
[----:B------:R-:W-:-:S10]  /*06d0*/  VIADD R2, R26, 0xfffffff6 ;  /* 0xfffffff61a027836 */ /* 0x000fd40000000000 */
[C---:B------:R-:W-:Y:S02]  /*06e0*/  @!P1 VIADD R20, R26.reuse, 0x1 ;  /* 0x000000011a149836 */ /* 0x040fe40000000000 */
[----:B------:R-:W-:Y:S02]  /*06f0*/  @!P2 VIADD R2, R26, 0x9 ;  /* 0x000000091a02a836 */ /* 0x000fe40000000000 */
[--C-:B------:R-:W-:Y:S02]  /*0700*/  IMAD R17, R20, 0x4, R1.reuse ;  /* 0x0000000414117824 */ /* 0x100fe400078e0201 */
[----:B------:R-:W-:-:S03]  /*0710*/  IMAD R4, R2, 0x4, R1 ;  /* 0x0000000402047824 */ /* 0x000fc600078e0201 */
[----:B------:R-:W2:Y:S04]  /*0720*/  LDL R24, [R17] ;  /* 0x0000000011187983 */ /* 0x000ea80000100800 */
[----:B------:R-:W3:Y:S01]  /*0730*/  LDL R4, [R4] ;  /* 0x0000000004047983 */ /* 0x000ee20000100800 */
[----:B------:R-:W-:Y:S01]  /*0740*/  SHF.R.U32.HI R3, RZ, 0x1, R14 ;  /* 0x00000001ff037819 */ /* 0x000fe2000001160e */
[----:B------:R-:W-:Y:S01]  /*0750*/  IMAD.MOV.U32 R18, RZ, RZ, -0x28 ;  /* 0xffffffd8ff127424 */ /* 0x000fe200078e00ff */
[----:B------:R-:W-:Y:S01]  /*0760*/  ISETP.GT.AND P2, PT, R20, 0x9, PT ;  /* 0x000000091400780c */ /* 0x000fe20003f44270 */
[----:B------:R-:W-:Y:S01]  /*0770*/  IMAD R28, R26, 0x4, R1 ;  /* 0x000000041a1c7824 */ /* 0x000fe200078e0201 */
[----:B------:R-:W-:Y:S02]  /*0780*/  ISETP.GT.AND P1, PT, R20, 0x11, PT ;  /* 0x000000111400780c */ /* 0x000fe40003f24270 */
[----:B------:R-:W-:-:S05]  /*0790*/  SEL R27, R18, 0x24, P2 ;  /* 0x00000024121b7807 */ /* 0x000fca0001000000 */
[----:B------:R-:W-:Y:S01]  /*07a0*/  IMAD.IADD R27, R17, 0x1, R27 ;  /* 0x00000001111b7824 */ /* 0x000fe200078e021b */
[----:B--2---:R-:W-:Y:S02]  /*07b0*/  LOP3.LUT R2, R24, 0x1, RZ, 0xc0, !PT ;  /* 0x0000000118027812 */ /* 0x004fe400078ec0ff */
[----:B---3--:R-:W-:-:S03]  /*07c0*/  LOP3.LUT R3, R4, R3, RZ, 0x3c, !PT ;  /* 0x0000000304037212 */ /* 0x008fc600078e3cff */
[----:B------:R-:W-:-:S05]  /*07d0*/  IMAD.MOV R2, RZ, RZ, -R2 ;  /* 0x000000ffff027224 */ /* 0x000fca00078e0a02 */
[----:B-----5:R-:W-:-:S04]  /*07e0*/  LOP3.LUT R25, R3, R2, R6, 0x78, !PT ;  /* 0x0000000203197212 */ /* 0x020fc800078e7806 */
[----:B------:R-:W-:Y:S01]  /*07f0*/  SHF.R.U32.HI R2, RZ, 0xc, R25 ;  /* 0x0000000cff027819 */ /* 0x000fe20000011619 */
[----:B------:R-:W-:Y:S03]  /*0800*/  STL [R28], R25 ;  /* 0x000000191c007387 */ /* 0x000fe60000100800 */
[----:B------:R-:W-:-:S05]  /*0810*/  LOP3.LUT R2, R2, R25, RZ, 0x3c, !PT ;  /* 0x0000001902027212 */ /* 0x000fca00078e3cff */
[----:B------:R-:W-:-:S05]  /*0820*/  IMAD.SHL.U32 R3, R2, 0x80, RZ ;  /* 0x0000008002037824 */ /* 0x000fca00078e00ff */
[----:B------:R-:W-:Y:S02]  /*0830*/  LOP3.LUT R5, R2, R3, R7, 0x78, !PT ;  /* 0x0000000302057212 */ /* 0x000fe400078e7807 */
[----:B------:R-:W0:Y:S03]  /*0840*/  LDC.64 R2, c[0x0][0x380] ;  /* 0x0000e000ff027b82 */ /* 0x000e260000000a00 */
[----:B------:R-:W-:-:S05]  /*0850*/  IMAD.SHL.U32 R4, R5, 0x8000, RZ ;  /* 0x0000800005047824 */ /* 0x000fca00078e00ff */
[----:B------:R-:W-:-:S04]  /*0860*/  LOP3.LUT R4, R5, R4, R8, 0x78, !PT ;  /* 0x0000000405047212 */ /* 0x000fc800078e7808 */
[----:B------:R-:W-:-:S04]  /*0870*/  SHF.R.U32.HI R5, RZ, 0x12, R4 ;  /* 0x00000012ff057819 */ /* 0x000fc80000011604 */
[----:B------:R-:W-:-:S04]  /*0880*/  LOP3.LUT R5, R5, R4, RZ, 0x3c, !PT ;  /* 0x0000000405057212 */ /* 0x000fc800078e3cff */
[----:B------:R-:W-:-:S05]  /*0890*/  I2FP.F32.U32 R5, R5 ;  /* 0x0000000500057245 */ /* 0x000fca0000201000 */
[----:B------:R-:W-:Y:S01]  /*08a0*/  FADD R14, R5, 1 ;  /* 0x3f800000050e7421 */ /* 0x000fe20000000000 */
[----:B0-----:R-:W-:-:S04]  /*08b0*/  IMAD.WIDE.U32 R4, R15, 0x4, R2 ;  /* 0x000000040f047825 */ /* 0x001fc800078e0002 */
[----:B------:R-:W-:Y:S01]  /*08c0*/  FMUL R21, R14, 2.3283064365386962891e-10 ;  /* 0x2f8000000e157820 */ /* 0x000fe20000400000 */
[----:B------:R-:W-:-:S04]  /*08d0*/  IMAD.MOV.U32 R14, RZ, RZ, -0x12 ;  /* 0xffffffeeff0e7424 */ /* 0x000fc800078e00ff */
[----:B------:R0:W-:Y:S01]  /*08e0*/  STG.E desc[UR4][R4.64], R21 ;  /* 0x0000001504007986 */ /* 0x0001e2000c101904 */
[----:B------:R-:W-:-:S05]  /*08f0*/  SEL R26, R14, 0x1, P1 ;  /* 0x000000010e1a7807 */ /* 0x000fca0000800000 */
[C---:B------:R-:W-:Y:S01]  /*0900*/  IMAD R19, R26.reuse, 0x4, R17 ;  /* 0x000000041a137824 */ /* 0x040fe200078e0211 */
[----:B0-----:R0:W2:Y:S04]  /*0910*/  LDL R4, [R27] ;  /* 0x000000001b047983 */ /* 0x0010a80000100800 */
[----:B------:R-:W3:Y:S01]  /*0920*/  LDL R21, [R19] ;  /* 0x0000000013157983 */ /* 0x000ee20000100800 */
[----:B------:R-:W-:Y:S01]  /*0930*/  SHF.R.U32.HI R5, RZ, 0x1, R24 ;  /* 0x00000001ff057819 */ /* 0x000fe20000011618 */
[----:B------:R-:W-:-:S05]  /*0940*/  IMAD.IADD R26, R26, 0x1, R20 ;  /* 0x000000011a1a7824 */ /* 0x000fca00078e0214 */
[C---:B------:R-:W-:Y:S02]  /*0950*/  ISETP.GT.AND P1, PT, R26.reuse, 0x11, PT ;  /* 0x000000111a00780c */ /* 0x040fe40003f24270 */
[----:B------:R-:W-:Y:S02]  /*0960*/  ISETP.GT.AND P2, PT, R26, 0x9, PT ;  /* 0x000000091a00780c */ /* 0x000fe40003f44270 */
[----:B0-----:R-:W-:Y:S02]  /*0970*/  SEL R27, R14, 0x1, P1 ;  /* 0x000000010e1b7807 */ /* 0x001fe40000800000 */
[----:B------:R-:W-:-:S03]  /*0980*/  SEL R28, R18, 0x24, P2 ;  /* 0x00000024121c7807 */ /* 0x000fc60001000000 */
[----:B------:R-:W-:Y:S02]  /*0990*/  IMAD R20, R27, 0x4, R19 ;  /* 0x000000041b147824 */ /* 0x000fe400078e0213 */
[----:B------:R-:W-:Y:S01]  /*09a0*/  IMAD.IADD R28, R19, 0x1, R28 ;  /* 0x00000001131c7824 */ /* 0x000fe200078e021c */
[----:B--2---:R-:W-:Y:S02]  /*09b0*/  LOP3.LUT R5, R4, R5, RZ, 0x3c, !PT ;  /* 0x0000000504057212 */ /* 0x004fe400078e3cff */
[----:B---3--:R-:W-:-:S05]  /*09c0*/  LOP3.LUT R4, R21, 0x1, RZ, 0xc0, !PT ;  /* 0x0000000115047812 */ /* 0x008fca00078ec0ff */
[----:B------:R-:W-:-:S05]  /*09d0*/  IMAD.MOV R4, RZ, RZ, -R4 ;  /* 0x000000ffff047224 */ /* 0x000fca00078e0a04 */
[----:B------:R-:W-:-:S04]  /*09e0*/  LOP3.LUT R24, R5, R4, R6, 0x78, !PT ;  /* 0x0000000405187212 */ /* 0x000fc800078e7806 */
[----:B------:R-:W-:Y:S01]  /*09f0*/  SHF.R.U32.HI R5, RZ, 0xc, R24 ;  /* 0x0000000cff057819 */ /* 0x000fe20000011618 */
[----:B------:R-:W-:Y:S03]  /*0a00*/  STL [R17], R24 ;  /* 0x0000001811007387 */ /* 0x000fe60000100800 */
[----:B------:R-:W-:Y:S01]  /*0a10*/  LOP3.LUT R4, R5, R24, RZ, 0x3c, !PT ;  /* 0x0000001805047212 */ /* 0x000fe200078e3cff */
[----:B------:R-:W2:Y:S04]  /*0a20*/  LDL R25, [R20] ;  /* 0x0000000014197983 */ /* 0x000ea80000100800 */
[----:B------:R-:W3:Y:S01]  /*0a30*/  LDL R28, [R28] ;  /* 0x000000001c1c7983 */ /* 0x000ee20000100800 */
[----:B------:R-:W-:-:S05]  /*0a40*/  IMAD.SHL.U32 R5, R4, 0x80, RZ ;  /* 0x0000008004057824 */ /* 0x000fca00078e00ff */
[----:B------:R-:W-:-:S05]  /*0a50*/  LOP3.LUT R5, R4, R5, R7, 0x78, !PT ;  /* 0x0000000504057212 */ /* 0x000fca00078e7807 */
[----:B------:R-:W-:-:S05]  /*0a60*/  IMAD.SHL.U32 R4, R5, 0x8000, RZ ;  /* 0x0000800005047824 */ /* 0x000fca00078e00ff */
[----:B------:R-:W-:-:S04]  /*0a70*/  LOP3.LUT R4, R5, R4, R8, 0x78, !PT ;  /* 0x0000000405047212 */ /* 0x000fc800078e7808 */
[----:B------:R-:W-:-:S04]  /*0a80*/  SHF.R.U32.HI R5, RZ, 0x12, R4 ;  /* 0x00000012ff057819 */ /* 0x000fc80000011604 */
[----:B------:R-:W-:-:S04]  /*0a90*/  LOP3.LUT R5, R5, R4, RZ, 0x3c, !PT ;  /* 0x0000000405057212 */ /* 0x000fc800078e3cff */
[----:B------:R-:W-:-:S05]  /*0aa0*/  I2FP.F32.U32 R5, R5 ;  /* 0x0000000500057245 */ /* 0x000fca0000201000 */
[----:B------:R-:W-:-:S04]  /*0ab0*/  FADD R5, R5, 1 ;  /* 0x3f80000005057421 */ /* 0x000fc80000000000 */
[----:B------:R-:W-:Y:S01]  /*0ac0*/  FMUL R29, R5, 2.3283064365386962891e-10 ;  /* 0x2f800000051d7820 */ /* 0x000fe20000400000 */
[----:B------:R-:W-:-:S05]  /*0ad0*/  IMAD.WIDE.U32 R4, R11, 0x4, R2 ;  /* 0x000000040b047825 */ /* 0x000fca00078e0002 */
[----:B------:R0:W-:Y:S02]  /*0ae0*/  STG.E desc[UR4][R4.64], R29 ;  /* 0x0000001d04007986 */ /* 0x0001e4000c101904 */
[----:B0-----:R-:W-:Y:S01]  /*0af0*/  SHF.R.U32.HI R5, RZ, 0x1, R21 ;  /* 0x00000001ff057819 */ /* 0x001fe20000011615 */
[----:B------:R-:W-:-:S05]  /*0b00*/  IMAD.IADD R21, R26, 0x1, R27 ;  /* 0x000000011a157824 */ /* 0x000fca00078e021b */
[----:B------:R-:W-:-:S04]  /*0b10*/  ISETP.GT.AND P1, PT, R21, 0x11, PT ;  /* 0x000000111500780c */ /* 0x000fc80003f24270 */
[----:B------:R-:W-:Y:S02]  /*0b20*/  SEL R26, R14, 0x1, P1 ;  /* 0x000000010e1a7807 */ /* 0x000fe40000800000 */
[----:B------:R-:W-:-:S03]  /*0b30*/  ISETP.GT.AND P2, PT, R21, 0x9, PT ;  /* 0x000000091500780c */ /* 0x000fc60003f44270 */
[----:B------:R-:W-:Y:S01]  /*0b40*/  IMAD R14, R26, 0x4, R20 ;  /* 0x000000041a0e7824 */ /* 0x000fe200078e0214 */
[----:B------:R-:W-:-:S05]  /*0b50*/  SEL R27, R18, 0x24, P2 ;  /* 0x00000024121b7807 */ /* 0x000fca0001000000 */
[----:B------:R-:W-:Y:S01]  /*0b60*/  IMAD.IADD R27, R20, 0x1, R27 ;  /* 0x00000001141b7824 */ /* 0x000fe200078e021b */
[----:B--2---:R-:W-:Y:S02]  /*0b70*/  LOP3.LUT R4, R25, 0x1, RZ, 0xc0, !PT ;  /* 0x0000000119047812 */ /* 0x004fe400078ec0ff */
[----:B---3--:R-:W-:-:S03]  /*0b80*/  LOP3.LUT R5, R28, R5, RZ, 0x3c, !PT ;  /* 0x000000051c057212 */ /* 0x008fc600078e3cff */
[----:B------:R-:W-:-:S05]  /*0b90*/  IMAD.MOV R4, RZ, RZ, -R4 ;  /* 0x000000ffff047224 */ /* 0x000fca00078e0a04 */
[----:B------:R-:W-:-:S05]  /*0ba0*/  LOP3.LUT R4, R5, R4, R6, 0x78, !PT ;  /* 0x0000000405047212 */ /* 0x000fca00078e7806 */
[----:B------:R0:W-:Y:S04]  /*0bb0*/  STL [R19], R4 ;  /* 0x0000000413007387 */ /* 0x0001e80000100800 */
[----:B------:R-:W2:Y:S04]  /*0bc0*/  LDL R14, [R14] ;  /* 0x000000000e0e7983 */ /* 0x000ea80000100800 */
[----:B------:R-:W3:Y:S01]  /*0bd0*/  LDL R5, [R27] ;  /* 0x000000001b057983 */ /* 0x000ee20000100800 */
[----:B------:R-:W-:Y:S01]  /*0be0*/  SHF.R.U32.HI R18, RZ, 0x1, R25 ;  /* 0x00000001ff127819 */ /* 0x000fe20000011619 */
[----:B------:R-:W-:-:S05]  /*0bf0*/  VIADD R12, R12, 0x4 ;  /* 0x000000040c0c7836 */ /* 0x000fca0000000000 */
[----:B------:R-:W-:Y:S01]  /*0c00*/  ISETP.NE.AND P1, PT, R12, RZ, PT ;  /* 0x000000ff0c00720c */ /* 0x000fe20003f25270 */
[----:B------:R-:W-:Y:S02]  /*0c10*/  IMAD.IADD R26, R21, 0x1, R26 ;  /* 0x00000001151a7824 */ /* 0x000fe400078e021a */
[C---:B------:R-:W-:Y:S02]  /*0c20*/  IMAD R11, R10.reuse, 0x4, R11 ;  /* 0x000000040a0b7824 */ /* 0x040fe400078e020b */
[----:B------:R-:W-:Y:S01]  /*0c30*/  IMAD R15, R10, 0x4, R15 ;  /* 0x000000040a0f7824 */ /* 0x000fe200078e020f */
[----:B--2---:R-:W-:Y:S02]  /*0c40*/  LOP3.LUT R17, R14, 0x1, RZ, 0xc0, !PT ;  /* 0x000000010e117812 */ /* 0x004fe400078ec0ff */
[----:B---3--:R-:W-:-:S03]  /*0c50*/  LOP3.LUT R5, R5, R18, RZ, 0x3c, !PT ;  /* 0x0000001205057212 */ /* 0x008fc600078e3cff */
[----:B------:R-:W-:-:S05]  /*0c60*/  IMAD.MOV R17, RZ, RZ, -R17 ;  /* 0x000000ffff117224 */ /* 0x000fca00078e0a11 */
[----:B------:R-:W-:Y:S02]  /*0c70*/  LOP3.LUT R17, R5, R17, R6, 0x78, !PT ;  /* 0x0000001105117212 */ /* 0x000fe400078e7806 */
[----:B------:R-:W-:Y:S02]  /*0c80*/  SHF.R.U32.HI R5, RZ, 0xc, R4 ;  /* 0x0000000cff057819 */ /* 0x000fe40000011604 */
[----:B------:R-:W-:Y:S02]  /*0c90*/  SHF.R.U32.HI R24, RZ, 0xc, R17 ;  /* 0x0000000cff187819 */ /* 0x000fe40000011611 */
[----:B------:R-:W-:Y:S02]  /*0ca0*/  LOP3.LUT R18, R5, R4, RZ, 0x3c, !PT ;  /* 0x0000000405127212 */ /* 0x000fe400078e3cff */
[----:B------:R-:W-:-:S03]  /*0cb0*/  LOP3.LUT R24, R24, R17, RZ, 0x3c, !PT ;  /* 0x0000001118187212 */ /* 0x000fc600078e3cff */
[----:B0-----:R-:W-:Y:S02]  /*0cc0*/  IMAD.SHL.U32 R4, R18, 0x80, RZ ;  /* 0x0000008012047824 */ /* 0x001fe400078e00ff */
[----:B------:R-:W-:-:S03]  /*0cd0*/  IMAD.SHL.U32 R19, R24, 0x80, RZ ;  /* 0x0000008018137824 */ /* 0x000fc600078e00ff */
[--C-:B------:R-:W-:Y:S02]  /*0ce0*/  LOP3.LUT R5, R18, R4, R7.reuse, 0x78, !PT ;  /* 0x0000000412057212 */ /* 0x100fe400078e7807 */
[----:B------:R-:W-:-:S03]  /*0cf0*/  LOP3.LUT R19, R24, R19, R7, 0x78, !PT ;  /* 0x0000001318137212 */ /* 0x000fc600078e7807 */
[----:B------:R-:W-:Y:S02]  /*0d00*/  IMAD.SHL.U32 R4, R5, 0x8000, RZ ;  /* 0x0000800005047824 */ /* 0x000fe400078e00ff */
[----:B------:R-:W-:-:S03]  /*0d10*/  IMAD.SHL.U32 R18, R19, 0x8000, RZ ;  /* 0x0000800013127824 */ /* 0x000fc600078e00ff */
[--C-:B------:R-:W-:Y:S02]  /*0d20*/  LOP3.LUT R4, R5, R4, R8.reuse, 0x78, !PT ;  /* 0x0000000405047212 */ /* 0x100fe400078e7808 */
[----:B------:R-:W-:Y:S02]  /*0d30*/  LOP3.LUT R18, R19, R18, R8, 0x78, !PT ;  /* 0x0000001213127212 */ /* 0x000fe400078e7808 */
[----:B------:R-:W-:Y:S02]  /*0d40*/  SHF.R.U32.HI R5, RZ, 0x12, R4 ;  /* 0x00000012ff057819 */ /* 0x000fe40000011604 */
[----:B------:R-:W-:Y:S02]  /*0d50*/  SHF.R.U32.HI R19, RZ, 0x12, R18 ;  /* 0x00000012ff137819 */ /* 0x000fe40000011612 */
[----:B------:R-:W-:Y:S01]  /*0d60*/  LOP3.LUT R5, R5, R4, RZ, 0x3c, !PT ;  /* 0x0000000405057212 */ /* 0x000fe200078e3cff */
[----:B------:R0:W-:Y:S01]  /*0d70*/  STL [R20], R17 ;  /* 0x0000001114007387 */ /* 0x0001e20000100800 */
[----:B------:R-:W-:-:S02]  /*0d80*/  LOP3.LUT R19, R19, R18, RZ, 0x3c, !PT ;  /* 0x0000001213137212 */ /* 0x000fc400078e3cff */
[----:B------:R-:W-:Y:S02]  /*0d90*/  I2FP.F32.U32 R5, R5 ;  /* 0x0000000500057245 */ /* 0x000fe40000201000 */
[----:B------:R-:W-:-:S03]  /*0da0*/  I2FP.F32.U32 R19, R19 ;  /* 0x0000001300137245 */ /* 0x000fc60000201000 */
[----:B------:R-:W-:Y:S02]  /*0db0*/  FADD R5, R5, 1 ;  /* 0x3f80000005057421 */ /* 0x000fe40000000000 */
[----:B------:R-:W-:Y:S02]  /*0dc0*/  FADD R18, R19, 1 ;  /* 0x3f80000013127421 */ /* 0x000fe40000000000 */
[----:B------:R-:W-:Y:S01]  /*0dd0*/  FMUL R19, R5, 2.3283064365386962891e-10 ;  /* 0x2f80000005137820 */ /* 0x000fe20000400000 */
[----:B------:R-:W-:-:S04]  /*0de0*/  IMAD.WIDE.U32 R4, R13, 0x4, R2 ;  /* 0x000000040d047825 */ /* 0x000fc800078e0002 */
[----:B------:R-:W-:Y:S01]  /*0df0*/  FMUL R25, R18, 2.3283064365386962891e-10 ;  /* 0x2f80000012197820 */ /* 0x000fe20000400000 */
[----:B------:R-:W-:Y:S01]  /*0e00*/  IMAD.WIDE.U32 R2, R23, 0x4, R2 ;  /* 0x0000000417027825 */ /* 0x000fe200078e0002 */
[----:B------:R0:W-:Y:S04]  /*0e10*/  STG.E desc[UR4][R4.64], R19 ;  /* 0x0000001304007986 */ /* 0x0001e8000c101904 */
[----:B------:R0:W-:Y:S01]  /*0e20*/  STG.E desc[UR4][R2.64], R25 ;  /* 0x0000001902007986 */ /* 0x0001e2000c101904 */
[C---:B------:R-:W-:Y:S02]  /*0e30*/  IMAD R13, R10.reuse, 0x4, R13 ;  /* 0x000000040a0d7824 */ /* 0x040fe400078e020d */
[----:B------:R-:W-:Y:S01]  /*0e40*/  IMAD R23, R10, 0x4, R23 ;  /* 0x000000040a177824 */ /* 0x000fe200078e0217 */
[----:B------:R-:W-:Y:S06]  /*0e50*/  @P1 BRA `(.L_x_1) ;  /* 0xfffffff800101947 */ /* 0x000fec000383ffff */
.L_x_0:
[----:B------:R-:W-:Y:S05]  /*0e60*/  @!P0 EXIT ;  /* 0x000000000000894d */ /* 0x000fea0003800000 */
[----:B------:R-:W-:Y:S02]  /*0e70*/  ISETP.NE.AND P1, PT, R16, 0x1, PT ;  /* 0x000000011000780c */ /* 0x000fe40003f25270 */
[----:B------:R-:W-:-:S04]  /*0e80*/  LOP3.LUT R22, R22, 0x1, RZ, 0xc0, !PT ;  /* 0x0000000116167812 */ /* 0x000fc800078ec0ff */
[----:B------:R-:W-:-:S07]  /*0e90*/  ISETP.NE.U32.AND P0, PT, R22, 0x1, PT ;  /* 0x000000011600780c */ /* 0x000fce0003f05070 */
[----:B------:R-:W-:Y:S06]  /*0ea0*/  @!P1 BRA `(.L_x_2) ;  /* 0x0000000400009947 */ /* 0x000fec0003800000 */
        /* <DEDUP_REMOVED lines=15> */
[----:B--2---:R-:W-:-:S02]  /*0fa0*/  LOP3.LUT R11, R2, 0x1, RZ, 0xc0, !PT ;  /* 0x00000001020b7812 */ /* 0x004fc400078ec0ff */
[----:B---3--:R-:W-:-:S03]  /*0fb0*/  LOP3.LUT R13, R3, R14, RZ, 0x3c, !PT ;  /* 0x0000000e030d7212 */ /* 0x008fc600078e3cff */
[----:B------:R-:W-:Y:S01]  /*0fc0*/  IMAD.MOV R12, RZ, RZ, -R11 ;  /* 0x000000ffff0c7224 */ /* 0x000fe200078e0a0b */
[----:B------:R-:W-:Y:S01]  /*0fd0*/  SEL R11, R15, 0x1, P1 ;  /* 0x000000010f0b7807 */ /* 0x000fe20000800000 */
[----:B------:R-:W-:-:S03]  /*0fe0*/  IMAD.MOV.U32 R14, RZ, RZ, -0x28 ;  /* 0xffffffd8ff0e7424 */ /* 0x000fc600078e00ff */
[----:B-----5:R-:W-:Y:S02]  /*0ff0*/  LOP3.LUT R13, R13, R12, R6, 0x78, !PT ;  /* 0x0000000c0d0d7212 */ /* 0x020fe400078e7806 */
[----:B------:R-:W-:Y:S01]  /*1000*/  SEL R12, R14, 0x24, P2 ;  /* 0x000000240e0c7807 */ /* 0x000fe20001000000 */
[----:B------:R-:W-:Y:S02]  /*1010*/  IMAD R14, R11, 0x4, R5 ;  /* 0x000000040b0e7824 */ /* 0x000fe400078e0205 */
[----:B------:R0:W-:Y:S02]  /*1020*/  STL [R26], R13 ;  /* 0x0000000d1a007387 */ /* 0x0001e40000100800 */
[----:B------:R-:W-:Y:S02]  /*1030*/  IMAD.IADD R15, R5, 0x1, R12 ;  /* 0x00000001050f7824 */ /* 0x000fe400078e020c */
[----:B------:R-:W2:Y:S04]  /*1040*/  LDL R14, [R14] ;  /* 0x000000000e0e7983 */ /* 0x000ea80000100800 */
[----:B------:R-:W3:Y:S01]  /*1050*/  LDL R3, [R15] ;  /* 0x000000000f037983 */ /* 0x000ee20000100800 */
[----:B------:R-:W-:Y:S01]  /*1060*/  SHF.R.U32.HI R12, RZ, 0x1, R2 ;  /* 0x00000001ff0c7819 */ /* 0x000fe20000011602 */
[----:B0-----:R-:W-:Y:S01]  /*1070*/  IMAD.IADD R26, R11, 0x1, R4 ;  /* 0x000000010b1a7824 */ /* 0x001fe200078e0204 */
[----:B--2---:R-:W-:-:S02]  /*1080*/  LOP3.LUT R2, R14, 0x1, RZ, 0xc0, !PT ;  /* 0x000000010e027812 */ /* 0x004fc400078ec0ff */
[----:B---3--:R-:W-:-:S03]  /*1090*/  LOP3.LUT R3, R3, R12, RZ, 0x3c, !PT ;  /* 0x0000000c03037212 */ /* 0x008fc600078e3cff */
[----:B------:R-:W-:-:S05]  /*10a0*/  IMAD.MOV R2, RZ, RZ, -R2 ;  /* 0x000000ffff027224 */ /* 0x000fca00078e0a02 */
[----:B------:R-:W-:Y:S02]  /*10b0*/  LOP3.LUT R16, R3, R2, R6, 0x78, !PT ;  /* 0x0000000203107212 */ /* 0x000fe400078e7806 */
[----:B------:R-:W-:Y:S02]  /*10c0*/  SHF.R.U32.HI R2, RZ, 0xc, R13 ;  /* 0x0000000cff027819 */ /* 0x000fe4000001160d */
[----:B------:R-:W-:Y:S01]  /*10d0*/  SHF.R.U32.HI R3, RZ, 0xc, R16 ;  /* 0x0000000cff037819 */ /* 0x000fe20000011610 */
[----:B------:R1:W-:Y:S01]  /*10e0*/  STL [R5], R16 ;  /* 0x0000001005007387 */ /* 0x0003e20000100800 */
[----:B------:R-:W-:Y:S02]  /*10f0*/  LOP3.LUT R2, R2, R13, RZ, 0x3c, !PT ;  /* 0x0000000d02027212 */ /* 0x000fe400078e3cff */
[----:B------:R-:W-:-:S03]  /*1100*/  LOP3.LUT R12, R3, R16, RZ, 0x3c, !PT ;  /* 0x00000010030c7212 */ /* 0x000fc600078e3cff */
[----:B------:R-:W-:Y:S02]  /*1110*/  IMAD.SHL.U32 R3, R2, 0x80, RZ ;  /* 0x0000008002037824 */ /* 0x000fe400078e00ff */
[----:B------:R-:W-:-:S03]  /*1120*/  IMAD.SHL.U32 R13, R12, 0x80, RZ ;  /* 0x000000800c0d7824 */ /* 0x000fc600078e00ff */
[--C-:B------:R-:W-:Y:S02]  /*1130*/  LOP3.LUT R3, R2, R3, R7.reuse, 0x78, !PT ;  /* 0x0000000302037212 */ /* 0x100fe400078e7807 */
[----:B------:R-:W-:Y:S02]  /*1140*/  LOP3.LUT R15, R12, R13, R7, 0x78, !PT ;  /* 0x0000000d0c0f7212 */ /* 0x000fe400078e7807 */
[----:B------:R-:W0:Y:S01]  /*1150*/  LDC.64 R12, c[0x0][0x380] ;  /* 0x0000e000ff0c7b82 */ /* 0x000e220000000a00 */
[----:B------:R-:W-:Y:S02]  /*1160*/  IMAD.SHL.U32 R2, R3, 0x8000, RZ ;  /* 0x0000800003027824 */ /* 0x000fe400078e00ff */
[----:B------:R-:W-:-:S03]  /*1170*/  IMAD.SHL.U32 R17, R15, 0x8000, RZ ;  /* 0x000080000f117824 */ /* 0x000fc600078e00ff */
[--C-:B------:R-:W-:Y:S02]  /*1180*/  LOP3.LUT R2, R3, R2, R8.reuse, 0x78, !PT ;  /* 0x0000000203027212 */ /* 0x100fe400078e7808 */
[----:B------:R-:W-:Y:S02]  /*1190*/  LOP3.LUT R17, R15, R17, R8, 0x78, !PT ;  /* 0x000000110f117212 */ /* 0x000fe400078e7808 */
[----:B------:R-:W-:Y:S02]  /*11a0*/  SHF.R.U32.HI R3, RZ, 0x12, R2 ;  /* 0x00000012ff037819 */ /* 0x000fe40000011602 */
[----:B------:R-:W-:Y:S02]  /*11b0*/  SHF.R.U32.HI R18, RZ, 0x12, R17 ;  /* 0x00000012ff127819 */ /* 0x000fe40000011611 */
[----:B------:R-:W-:Y:S02]  /*11c0*/  LOP3.LUT R3, R3, R2, RZ, 0x3c, !PT ;  /* 0x0000000203037212 */ /* 0x000fe400078e3cff */
[----:B------:R-:W-:Y:S01]  /*11d0*/  LOP3.LUT R18, R18, R17, RZ, 0x3c, !PT ;  /* 0x0000001112127212 */ /* 0x000fe200078e3cff */
[C---:B------:R-:W-:Y:S01]  /*11e0*/  IMAD R17, R10.reuse, R9, R0 ;  /* 0x000000090a117224 */ /* 0x040fe200078e0200 */
[----:B------:R-:W-:Y:S01]  /*11f0*/  I2FP.F32.U32 R3, R3 ;  /* 0x0000000300037245 */ /* 0x000fe20000201000 */
[----:B------:R-:W-:Y:S01]  /*1200*/  VIADD R9, R9, 0x2 ;  /* 0x0000000209097836 */ /* 0x000fe20000000000 */
[----:B------:R-:W-:Y:S01]  /*1210*/  I2FP.F32.U32 R18, R18 ;  /* 0x0000001200127245 */ /* 0x000fe20000201000 */
[----:B------:R-:W-:-:S02]  /*1220*/  IMAD.IADD R19, R10, 0x1, R17 ;  /* 0x000000010a137824 */ /* 0x000fc400078e0211 */
[----:B------:R-:W-:Y:S01]  /*1230*/  FADD R15, R3, 1 ;  /* 0x3f800000030f7421 */ /* 0x000fe20000000000 */
[----:B0-----:R-:W-:-:S04]  /*1240*/  IMAD.WIDE.U32 R2, R17, 0x4, R12 ;  /* 0x0000000411027825 */ /* 0x001fc800078e000c */
[----:B------:R-:W-:Y:S01]  /*1250*/  FADD R18, R18, 1 ;  /* 0x3f80000012127421 */ /* 0x000fe20000000000 */
[----:B------:R-:W-:Y:S01]  /*1260*/  FMUL R15, R15, 2.3283064365386962891e-10 ;  /* 0x2f8000000f0f7820 */ /* 0x000fe20000400000 */
[----:B------:R-:W-:-:S04]  /*1270*/  IMAD.WIDE.U32 R12, R19, 0x4, R12 ;  /* 0x00000004130c7825 */ /* 0x000fc800078e000c */
[----:B------:R-:W-:Y:S01]  /*1280*/  FMUL R17, R18, 2.3283064365386962891e-10 ;  /* 0x2f80000012117820 */ /* 0x000fe20000400000 */
[----:B------:R1:W-:Y:S04]  /*1290*/  STG.E desc[UR4][R2.64], R15 ;  /* 0x0000000f02007986 */ /* 0x0003e8000c101904 */
[----:B------:R1:W-:Y:S02]  /*12a0*/  STG.E desc[UR4][R12.64], R17 ;  /* 0x000000110c007986 */ /* 0x0003e4000c101904 */
.L_x_2:
[----:B------:R-:W-:Y:S05]  /*12b0*/  @P0 EXIT ;  /* 0x000000000000094d */ /* 0x000fea0003800000 */
[C---:B------:R-:W-:Y:S01]  /*12c0*/  ISETP.GT.AND P0, PT, R26.reuse, 0x11, PT ;  /* 0x000000111a00780c */ /* 0x040fe20003f04270 */
[C---:B01----:R-:W-:Y:S01]  /*12d0*/  VIADD R2, R26.reuse, 0xffffffee ;  /* 0xffffffee1a027836 */ /* 0x043fe20000000000 */
[C---:B------:R-:W-:Y:S01]  /*12e0*/  ISETP.GT.AND P1, PT, R26.reuse, 0x9, PT ;  /* 0x000000091a00780c */ /* 0x040fe20003f24270 */
[----:B------:R-:W-:-:S10]  /*12f0*/  VIADD R4, R26, 0xfffffff6 ;  /* 0xfffffff61a047836 */ /* 0x000fd40000000000 */
[C---:B------:R-:W-:Y:S02]  /*1300*/  @!P0 VIADD R2, R26.reuse, 0x1 ;  /* 0x000000011a028836 */ /* 0x040fe40000000000 */
[----:B------:R-:W-:Y:S02]  /*1310*/  @!P1 VIADD R4, R26, 0x9 ;  /* 0x000000091a049836 */ /* 0x000fe40000000000 */
[--C-:B------:R-:W-:Y:S02]  /*1320*/  IMAD R2, R2, 0x4, R1.reuse ;  /* 0x0000000402027824 */ /* 0x100fe400078e0201 */
[----:B------:R-:W-:-:S04]  /*1330*/  IMAD R4, R4, 0x4, R1 ;  /* 0x0000000404047824 */ /* 0x000fc800078e0201 */
[----:B------:R-:W2:Y:S04]  /*1340*/  LDL R2, [R2] ;  /* 0x0000000002027983 */ /* 0x000ea80000100800 */
[----:B------:R-:W3:Y:S01]  /*1350*/  LDL R4, [R4] ;  /* 0x0000000004047983 */ /* 0x000ee20000100800 */
[----:B------:R-:W-:Y:S01]  /*1360*/  SHF.R.U32.HI R5, RZ, 0x1, R14 ;  /* 0x00000001ff057819 */ /* 0x000fe2000001160e */
[----:B------:R-:W-:Y:S01]  /*1370*/  IMAD R9, R10, R9, R0 ;  /* 0x000000090a097224 */ /* 0x000fe200078e0200 */
[----:B--2---:R-:W-:Y:S02]  /*1380*/  LOP3.LUT R3, R2, 0x1, RZ, 0xc0, !PT ;  /* 0x0000000102037812 */ /* 0x004fe400078ec0ff */
[----:B---3--:R-:W-:-:S03]  /*1390*/  LOP3.LUT R5, R4, R5, RZ, 0x3c, !PT ;  /* 0x0000000504057212 */ /* 0x008fc600078e3cff */
[----:B------:R-:W-:-:S05]  /*13a0*/  IMAD.MOV R3, RZ, RZ, -R3 ;  /* 0x000000ffff037224 */ /* 0x000fca00078e0a03 */
[----:B-----5:R-:W-:-:S04]  /*13b0*/  LOP3.LUT R5, R5, R3, R6, 0x78, !PT ;  /* 0x0000000305057212 */ /* 0x020fc800078e7806 */
[----:B------:R-:W-:-:S04]  /*13c0*/  SHF.R.U32.HI R6, RZ, 0xc, R5 ;  /* 0x0000000cff067819 */ /* 0x000fc80000011605 */
        /* <DEDUP_REMOVED lines=8> */
[----:B------:R-:W-:Y:S01]  /*1450*/  I2FP.F32.U32 R5, R5 ;  /* 0x0000000500057245 */ /* 0x000fe20000201000 */
[----:B0-----:R-:W-:-:S04]  /*1460*/  IMAD.WIDE.U32 R2, R9, 0x4, R2 ;  /* 0x0000000409027825 */ /* 0x001fc800078e0002 */
[----:B------:R-:W-:-:S04]  /*1470*/  FADD R5, R5, 1 ;  /* 0x3f80000005057421 */ /* 0x000fc80000000000 */
[----:B------:R-:W-:-:S05]  /*1480*/  FMUL R5, R5, 2.3283064365386962891e-10 ;  /* 0x2f80000005057820 */ /* 0x000fca0000400000 */
[----:B------:R-:W-:Y:S01]  /*1490*/  STG.E desc[UR4][R2.64], R5 ;  /* 0x0000000502007986 */ /* 0x000fe2000c101904 */
[----:B------:R-:W-:Y:S05]  /*14a0*/  EXIT ;  /* 0x000000000000794d */ /* 0x000fea0003800000 */
.L_x_3:
[----:B------:R-:W-:-:S00]  /*14b0*/  BRA `(.L_x_3) ;  /* 0xfffffffc00fc7947 */ /* 0x000fc0000383ffff */
[----:B------:R-:W-:-:S00]  /*14c0*/  NOP ;  /* 0x0000000000007918 */ /* 0x000fc00000000000 */
        /* <DEDUP_REMOVED lines=11> */
.L_x_4:


//--------------------- .nv.shared.reserved.0     --------------------------
	.section	.nv.shared.reserved.0,"aw",@nobits
	.weak		__nv_reservedSMEM_offset_0_alias
	.size		__nv_reservedSMEM_offset_0_alias, 0, 64
	.other		__nv_reservedSMEM_offset_0_alias,@"STO_CUDA_RESERVED_SHARED STV_DEFAULT"
__nv_reservedSMEM_offset_0_alias:
	.zero		0
	.zero		64


//--------------------- .nv.constant0.RandomGPU   --------------------------
	.section	.nv.constant0.RandomGPU,"a",@progbits
	.sectionflags	@""
	.align	4
.nv.constant0.RandomGPU:
	.zero		924


//--------------------- SYMBOLS --------------------------

	.type		.nv.reservedSmem.offset0,@object
	.size		.nv.reservedSmem.offset0,0x4
